//
// Generated by NVIDIA NVVM Compiler
//
// Compiler Build ID: CL-36424714
// Cuda compilation tools, release 13.0, V13.0.88
// Based on NVVM 20.0.0
//

.version 9.0
.target sm_100
.address_size 64

	// .globl	_Z23matmul_symmetric_kernelPKfS0_Pfm

.visible .entry _Z23matmul_symmetric_kernelPKfS0_Pfm(
	.param .u64 .ptr .align 1 _Z23matmul_symmetric_kernelPKfS0_Pfm_param_0,
	.param .u64 .ptr .align 1 _Z23matmul_symmetric_kernelPKfS0_Pfm_param_1,
	.param .u64 .ptr .align 1 _Z23matmul_symmetric_kernelPKfS0_Pfm_param_2,
	.param .u64 _Z23matmul_symmetric_kernelPKfS0_Pfm_param_3
)
{
	.reg .pred 	%p<10>;
	.reg .b32 	%r<9>;
	.reg .b32 	%f<67>;
	.reg .b64 	%rd<104>;

	ld.param.u64 	%rd26, [_Z23matmul_symmetric_kernelPKfS0_Pfm_param_0];
	ld.param.u64 	%rd27, [_Z23matmul_symmetric_kernelPKfS0_Pfm_param_1];
	ld.param.u64 	%rd24, [_Z23matmul_symmetric_kernelPKfS0_Pfm_param_2];
	ld.param.u64 	%rd25, [_Z23matmul_symmetric_kernelPKfS0_Pfm_param_3];
	cvta.to.global.u64 	%rd1, %rd27;
	cvta.to.global.u64 	%rd2, %rd26;
	mov.u32 	%r1, %ctaid.y;
	mov.u32 	%r2, %ntid.y;
	mov.u32 	%r3, %tid.y;
	mad.lo.s32 	%r4, %r1, %r2, %r3;
	mov.u32 	%r5, %ctaid.x;
	mov.u32 	%r6, %ntid.x;
	mov.u32 	%r7, %tid.x;
	mad.lo.s32 	%r8, %r5, %r6, %r7;
	cvt.u64.u32 	%rd3, %r4;
	cvt.s64.s32 	%rd4, %r8;
	max.u64 	%rd28, %rd3, %rd4;
	setp.ge.u64 	%p1, %rd28, %rd25;
	@%p1 bra 	$L__BB0_13;
	mul.lo.s64 	%rd5, %rd25, %rd3;
	add.s64 	%rd30, %rd25, -1;
	and.b64  	%rd6, %rd25, 7;
	setp.lt.u64 	%p2, %rd30, 7;
	mov.f32 	%f66, 0f00000000;
	mov.b64 	%rd102, 0;
	@%p2 bra 	$L__BB0_4;
	and.b64  	%rd102, %rd25, -8;
	shl.b64 	%rd31, %rd4, 2;
	add.s64 	%rd99, %rd1, %rd31;
	shl.b64 	%rd9, %rd25, 5;
	shl.b64 	%rd32, %rd5, 2;
	add.s64 	%rd33, %rd32, %rd2;
	add.s64 	%rd98, %rd33, 16;
	shl.b64 	%rd11, %rd25, 2;
	mov.f32 	%f66, 0f00000000;
	mov.u64 	%rd100, %rd102;
$L__BB0_3:
	.pragma "nounroll";
	ld.global.f32 	%f16, [%rd98+-16];
	ld.global.f32 	%f17, [%rd99];
	fma.rn.f32 	%f18, %f16, %f17, %f66;
	ld.global.f32 	%f19, [%rd98+-12];
	add.s64 	%rd34, %rd99, %rd11;
	ld.global.f32 	%f20, [%rd34];
	fma.rn.f32 	%f21, %f19, %f20, %f18;
	ld.global.f32 	%f22, [%rd98+-8];
	add.s64 	%rd35, %rd34, %rd11;
	ld.global.f32 	%f23, [%rd35];
	fma.rn.f32 	%f24, %f22, %f23, %f21;
	ld.global.f32 	%f25, [%rd98+-4];
	add.s64 	%rd36, %rd35, %rd11;
	ld.global.f32 	%f26, [%rd36];
	fma.rn.f32 	%f27, %f25, %f26, %f24;
	ld.global.f32 	%f28, [%rd98];
	add.s64 	%rd37, %rd36, %rd11;
	ld.global.f32 	%f29, [%rd37];
	fma.rn.f32 	%f30, %f28, %f29, %f27;
	ld.global.f32 	%f31, [%rd98+4];
	add.s64 	%rd38, %rd37, %rd11;
	ld.global.f32 	%f32, [%rd38];
	fma.rn.f32 	%f33, %f31, %f32, %f30;
	ld.global.f32 	%f34, [%rd98+8];
	add.s64 	%rd39, %rd38, %rd11;
	ld.global.f32 	%f35, [%rd39];
	fma.rn.f32 	%f36, %f34, %f35, %f33;
	ld.global.f32 	%f37, [%rd98+12];
	add.s64 	%rd40, %rd39, %rd11;
	ld.global.f32 	%f38, [%rd40];
	fma.rn.f32 	%f66, %f37, %f38, %f36;
	add.s64 	%rd100, %rd100, -8;
	add.s64 	%rd99, %rd99, %rd9;
	add.s64 	%rd98, %rd98, 32;
	setp.ne.s64 	%p3, %rd100, 0;
	@%p3 bra 	$L__BB0_3;
$L__BB0_4:
	setp.eq.s64 	%p4, %rd6, 0;
	@%p4 bra 	$L__BB0_12;
	and.b64  	%rd19, %rd25, 3;
	setp.lt.u64 	%p5, %rd6, 4;
	@%p5 bra 	$L__BB0_7;
	add.s64 	%rd41, %rd102, %rd5;
	shl.b64 	%rd42, %rd41, 2;
	add.s64 	%rd43, %rd2, %rd42;
	ld.global.f32 	%f40, [%rd43];
	mad.lo.s64 	%rd44, %rd102, %rd25, %rd4;
	shl.b64 	%rd45, %rd44, 2;
	add.s64 	%rd46, %rd1, %rd45;
	ld.global.f32 	%f41, [%rd46];
	fma.rn.f32 	%f42, %f40, %f41, %f66;
	add.s64 	%rd47, %rd102, 1;
	and.b64  	%rd48, %rd47, 4294967295;
	add.s64 	%rd49, %rd48, %rd5;
	shl.b64 	%rd50, %rd49, 2;
	add.s64 	%rd51, %rd2, %rd50;
	ld.global.f32 	%f43, [%rd51];
	mad.lo.s64 	%rd52, %rd48, %rd25, %rd4;
	shl.b64 	%rd53, %rd52, 2;
	add.s64 	%rd54, %rd1, %rd53;
	ld.global.f32 	%f44, [%rd54];
	fma.rn.f32 	%f45, %f43, %f44, %f42;
	add.s64 	%rd55, %rd102, 2;
	and.b64  	%rd56, %rd55, 4294967295;
	add.s64 	%rd57, %rd56, %rd5;
	shl.b64 	%rd58, %rd57, 2;
	add.s64 	%rd59, %rd2, %rd58;
	ld.global.f32 	%f46, [%rd59];
	mad.lo.s64 	%rd60, %rd56, %rd25, %rd4;
	shl.b64 	%rd61, %rd60, 2;
	add.s64 	%rd62, %rd1, %rd61;
	ld.global.f32 	%f47, [%rd62];
	fma.rn.f32 	%f48, %f46, %f47, %f45;
	add.s64 	%rd63, %rd102, 3;
	and.b64  	%rd64, %rd63, 4294967295;
	add.s64 	%rd65, %rd64, %rd5;
	shl.b64 	%rd66, %rd65, 2;
	add.s64 	%rd67, %rd2, %rd66;
	ld.global.f32 	%f49, [%rd67];
	mad.lo.s64 	%rd68, %rd64, %rd25, %rd4;
	shl.b64 	%rd69, %rd68, 2;
	add.s64 	%rd70, %rd1, %rd69;
	ld.global.f32 	%f50, [%rd70];
	fma.rn.f32 	%f66, %f49, %f50, %f48;
	add.s64 	%rd71, %rd102, 4;
	and.b64  	%rd102, %rd71, 4294967295;
$L__BB0_7:
	setp.eq.s64 	%p6, %rd19, 0;
	@%p6 bra 	$L__BB0_12;
	setp.eq.s64 	%p7, %rd19, 1;
	@%p7 bra 	$L__BB0_10;
	add.s64 	%rd72, %rd102, %rd5;
	shl.b64 	%rd73, %rd72, 2;
	add.s64 	%rd74, %rd2, %rd73;
	ld.global.f32 	%f52, [%rd74];
	mad.lo.s64 	%rd75, %rd102, %rd25, %rd4;
	shl.b64 	%rd76, %rd75, 2;
	add.s64 	%rd77, %rd1, %rd76;
	ld.global.f32 	%f53, [%rd77];
	fma.rn.f32 	%f54, %f52, %f53, %f66;
	add.s64 	%rd78, %rd102, 1;
	and.b64  	%rd79, %rd78, 4294967295;
	add.s64 	%rd80, %rd79, %rd5;
	shl.b64 	%rd81, %rd80, 2;
	add.s64 	%rd82, %rd2, %rd81;
	ld.global.f32 	%f55, [%rd82];
	mad.lo.s64 	%rd83, %rd79, %rd25, %rd4;
	shl.b64 	%rd84, %rd83, 2;
	add.s64 	%rd85, %rd1, %rd84;
	ld.global.f32 	%f56, [%rd85];
	fma.rn.f32 	%f66, %f55, %f56, %f54;
	add.s64 	%rd86, %rd102, 2;
	and.b64  	%rd102, %rd86, 4294967295;
$L__BB0_10:
	and.b64  	%rd87, %rd25, 1;
	setp.eq.b64 	%p8, %rd87, 1;
	not.pred 	%p9, %p8;
	@%p9 bra 	$L__BB0_12;
	add.s64 	%rd88, %rd102, %rd5;
	shl.b64 	%rd89, %rd88, 2;
	add.s64 	%rd90, %rd2, %rd89;
	ld.global.f32 	%f57, [%rd90];
	mad.lo.s64 	%rd91, %rd102, %rd25, %rd4;
	shl.b64 	%rd92, %rd91, 2;
	add.s64 	%rd93, %rd1, %rd92;
	ld.global.f32 	%f58, [%rd93];
	fma.rn.f32 	%f66, %f57, %f58, %f66;
$L__BB0_12:
	add.s64 	%rd94, %rd5, %rd4;
	cvta.to.global.u64 	%rd95, %rd24;
	shl.b64 	%rd96, %rd94, 2;
	add.s64 	%rd97, %rd95, %rd96;
	st.global.f32 	[%rd97], %f66;
$L__BB0_13:
	ret;

}


// ===== COMPILED SASS (sm_100) =====

	.target	sm_100

	.elftype	@"ET_EXEC"


//--------------------- .note.nv.tkinfo           --------------------------
	.section	.note.nv.tkinfo,"",@"SHT_NOTE"
	.sectionflags	@"SHF_NOTE_NV_TKINFO"
	.tkinfo
        /*0018*/ 	.word	0x00000002
        /*0030*/ 	.string	""
        /*0030*/ 	.string	"ptxas"
        /*0030*/ 	.string	"Cuda compilation tools, release 13.0, V13.0.88"
        /*0030*/ 	.string	"Build cuda_13.0.r13.0/compiler.36424714_0"
        /*0030*/ 	.string	"-arch sm_100 -m 64 "



//--------------------- .note.nv.cuinfo           --------------------------
	.section	.note.nv.cuinfo,"",@"SHT_NOTE"
	.sectionflags	@"SHF_NOTE_NV_CUINFO"
        /*0018*/ 	.short	0x0002
        /*001a*/ 	.short	0x0064
        /*001c*/ 	.short	0x0082
	.zero		2


//--------------------- .nv.info                  --------------------------
	.section	.nv.info,"",@"SHT_CUDA_INFO"
	.align	4


	//----- nvinfo : EIATTR_REGCOUNT
	.align		4
        /*0000*/ 	.byte	0x04, 0x2f
        /*0002*/ 	.short	(.L_1 - .L_0)
	.align		4
.L_0:
        /*0004*/ 	.word	index@(_Z23matmul_symmetric_kernelPKfS0_Pfm)
        /*0008*/ 	.word	0x00000020


	//----- nvinfo : EIATTR_FRAME_SIZE
	.align		4
.L_1:
        /*000c*/ 	.byte	0x04, 0x11
        /*000e*/ 	.short	(.L_3 - .L_2)
	.align		4
.L_2:
        /*0010*/ 	.word	index@(_Z23matmul_symmetric_kernelPKfS0_Pfm)
        /*0014*/ 	.word	0x00000000


	//----- nvinfo : EIATTR_MIN_STACK_SIZE
	.align		4
.L_3:
        /*0018*/ 	.byte	0x04, 0x12
        /*001a*/ 	.short	(.L_5 - .L_4)
	.align		4
.L_4:
        /*001c*/ 	.word	index@(_Z23matmul_symmetric_kernelPKfS0_Pfm)
        /*0020*/ 	.word	0x00000000
.L_5:


//--------------------- .nv.compat                --------------------------
	.section	.nv.compat,"",@"SHT_CUDA_COMPAT_INFO"
	.align	4
        /*0000*/ 	.byte	0x02, 0x09, 0x00, 0x00, 0x02, 0x02, 0x01, 0x00, 0x02, 0x05, 0x05, 0x00, 0x03, 0x07, 0x01, 0x01
        /*0010*/ 	.byte	0x02, 0x03, 0x00, 0x00, 0x02, 0x06, 0x01, 0x00, 0x04, 0x0b, 0x08, 0x00, 0x09, 0x00, 0x00, 0x00
        /*0020*/ 	.byte	0x00, 0x00, 0x00, 0x00


//--------------------- .nv.info._Z23matmul_symmetric_kernelPKfS0_Pfm --------------------------
	.section	.nv.info._Z23matmul_symmetric_kernelPKfS0_Pfm,"",@"SHT_CUDA_INFO"
	.sectionflags	@""
	.align	4


	//----- nvinfo : EIATTR_CUDA_API_VERSION
	.align		4
        /*0000*/ 	.byte	0x04, 0x37
        /*0002*/ 	.short	(.L_7 - .L_6)
.L_6:
        /*0004*/ 	.word	0x00000082


	//----- nvinfo : EIATTR_KPARAM_INFO
	.align		4
.L_7:
        /*0008*/ 	.byte	0x04, 0x17
        /*000a*/ 	.short	(.L_9 - .L_8)
.L_8:
        /*000c*/ 	.word	0x00000000
        /*0010*/ 	.short	0x0003
        /*0012*/ 	.short	0x0018
        /*0014*/ 	.byte	0x00, 0xf0, 0x21, 0x00


	//----- nvinfo : EIATTR_KPARAM_INFO
	.align		4
.L_9:
        /*0018*/ 	.byte	0x04, 0x17
        /*001a*/ 	.short	(.L_11 - .L_10)
.L_10:
        /*001c*/ 	.word	0x00000000
        /*0020*/ 	.short	0x0002
        /*0022*/ 	.short	0x0010
        /*0024*/ 	.byte	0x00, 0xf5, 0x21, 0x00


	//----- nvinfo : EIATTR_KPARAM_INFO
	.align		4
.L_11:
        /*0028*/ 	.byte	0x04, 0x17
        /*002a*/ 	.short	(.L_13 - .L_12)
.L_12:
        /*002c*/ 	.word	0x00000000
        /*0030*/ 	.short	0x0001
        /*0032*/ 	.short	0x0008
        /*0034*/ 	.byte	0x00, 0xf5, 0x21, 0x00


	//----- nvinfo : EIATTR_KPARAM_INFO
	.align		4
.L_13:
        /*0038*/ 	.byte	0x04, 0x17
        /*003a*/ 	.short	(.L_15 - .L_14)
.L_14:
        /*003c*/ 	.word	0x00000000
        /*0040*/ 	.short	0x0000
        /*0042*/ 	.short	0x0000
        /*0044*/ 	.byte	0x00, 0xf5, 0x21, 0x00


	//----- nvinfo : EIATTR_SPARSE_MMA_MASK
	.align		4
.L_15:
        /*0048*/ 	.byte	0x03, 0x50
        /*004a*/ 	.short	0x0000


	//----- nvinfo : EIATTR_MAXREG_COUNT
	.align		4
        /*004c*/ 	.byte	0x03, 0x1b
        /*004e*/ 	.short	0x00ff


	//----- nvinfo : EIATTR_MERCURY_ISA_VERSION
	.align		4
        /*0050*/ 	.byte	0x03, 0x5f
        /*0052*/ 	.short	0x0101


	//----- nvinfo : EIATTR_VRC_CTA_INIT_COUNT
	.align		4
        /*0054*/ 	.byte	0x02, 0x4a
	.zero		1
	.zero		1


	//----- nvinfo : EIATTR_EXIT_INSTR_OFFSETS
	.align		4
        /*0058*/ 	.byte	0x04, 0x1c
        /*005a*/ 	.short	(.L_17 - .L_16)


	//   ....[0]....
.L_16:
        /*005c*/ 	.word	0x00000110


	//   ....[1]....
        /*0060*/ 	.word	0x00000d80


	//----- nvinfo : EIATTR_CBANK_PARAM_SIZE
	.align		4
.L_17:
        /*0064*/ 	.byte	0x03, 0x19
        /*0066*/ 	.short	0x0020


	//----- nvinfo : EIATTR_PARAM_CBANK
	.align		4
        /*0068*/ 	.byte	0x04, 0x0a
        /*006a*/ 	.short	(.L_19 - .L_18)
	.align		4
.L_18:
        /*006c*/ 	.word	index@(.nv.constant0._Z23matmul_symmetric_kernelPKfS0_Pfm)
        /*0070*/ 	.short	0x0380
        /*0072*/ 	.short	0x0020


	//----- nvinfo : EIATTR_SW_WAR
	.align		4
.L_19:
        /*0074*/ 	.byte	0x04, 0x36
        /*0076*/ 	.short	(.L_21 - .L_20)
.L_20:
        /*0078*/ 	.word	0x00000008
.L_21:


//--------------------- .nv.callgraph             --------------------------
	.section	.nv.callgraph,"",@"SHT_CUDA_CALLGRAPH"
	.align	4
	.sectionentsize	8
	.align		4
        /*0000*/ 	.word	0x00000000
	.align		4
        /*0004*/ 	.word	0xffffffff
	.align		4
        /*0008*/ 	.word	0x00000000
	.align		4
        /*000c*/ 	.word	0xfffffffe
	.align		4
        /*0010*/ 	.word	0x00000000
	.align		4
        /*0014*/ 	.word	0xfffffffd
	.align		4
        /*0018*/ 	.word	0x00000000
	.align		4
        /*001c*/ 	.word	0xfffffffc


//--------------------- .text._Z23matmul_symmetric_kernelPKfS0_Pfm --------------------------
	.section	.text._Z23matmul_symmetric_kernelPKfS0_Pfm,"ax",@progbits
	.align	128
        .global         _Z23matmul_symmetric_kernelPKfS0_Pfm
        .type           _Z23matmul_symmetric_kernelPKfS0_Pfm,@function
        .size           _Z23matmul_symmetric_kernelPKfS0_Pfm,(.L_x_6 - _Z23matmul_symmetric_kernelPKfS0_Pfm)
        .other          _Z23matmul_symmetric_kernelPKfS0_Pfm,@"STO_CUDA_ENTRY STV_DEFAULT"
_Z23matmul_symmetric_kernelPKfS0_Pfm:
.text._Z23matmul_symmetric_kernelPKfS0_Pfm:
[----:B------:R-:W-:Y:S01]  /*0000*/  LDC R1, c[0x0][0x37c] ;  /* 0x0000df00ff017b82 */ /* 0x000fe20000000800 */
[----:B------:R-:W0:Y:S07]  /*0010*/  S2R R0, SR_TID.Y ;  /* 0x0000000000007919 */ /* 0x000e2e0000002200 */
[----:B------:R-:W0:Y:S01]  /*0020*/  LDC R3, c[0x0][0x364] ;  /* 0x0000d900ff037b82 */ /* 0x000e220000000800 */
[----:B------:R-:W1:Y:S07]  /*0030*/  S2R R13, SR_TID.X ;  /* 0x00000000000d7919 */ /* 0x000e6e0000002100 */
[----:B------:R-:W0:Y:S08]  /*0040*/  S2UR UR4, SR_CTAID.Y ;  /* 0x00000000000479c3 */ /* 0x000e300000002600 */
[----:B------:R-:W1:Y:S08]  /*0050*/  S2UR UR5, SR_CTAID.X ;  /* 0x00000000000579c3 */ /* 0x000e700000002500 */
[----:B------:R-:W1:Y:S08]  /*0060*/  LDC R12, c[0x0][0x360] ;  /* 0x0000d800ff0c7b82 */ /* 0x000e700000000800 */
[----:B------:R-:W2:Y:S01]  /*0070*/  LDC.64 R10, c[0x0][0x398] ;  /* 0x0000e600ff0a7b82 */ /* 0x000ea20000000a00 */
[----:B0-----:R-:W-:-:S02]  /*0080*/  IMAD R3, R3, UR4, R0 ;  /* 0x0000000403037c24 */ /* 0x001fc4000f8e0200 */
[----:B-1----:R-:W-:-:S05]  /*0090*/  IMAD R12, R12, UR5, R13 ;  /* 0x000000050c0c7c24 */ /* 0x002fca000f8e020d */
[----:B------:R-:W-:Y:S02]  /*00a0*/  ISETP.GT.U32.AND P0, PT, R3, R12, PT ;  /* 0x0000000c0300720c */ /* 0x000fe40003f04070 */
[----:B------:R-:W-:-:S04]  /*00b0*/  SHF.R.S32.HI R13, RZ, 0x1f, R12 ;  /* 0x0000001fff0d7819 */ /* 0x000fc8000001140c */
[----:B------:R-:W-:-:S04]  /*00c0*/  ISETP.GT.U32.AND.EX P0, PT, RZ, R13, PT, P0 ;  /* 0x0000000dff00720c */ /* 0x000fc80003f04100 */
[----:B------:R-:W-:Y:S02]  /*00d0*/  SEL R5, R3, R12, P0 ;  /* 0x0000000c03057207 */ /* 0x000fe40000000000 */
[----:B------:R-:W-:Y:S02]  /*00e0*/  SEL R0, R13, RZ, !P0 ;  /* 0x000000ff0d007207 */ /* 0x000fe40004000000 */
[----:B--2---:R-:W-:-:S04]  /*00f0*/  ISETP.GE.U32.AND P0, PT, R5, R10, PT ;  /* 0x0000000a0500720c */ /* 0x004fc80003f06070 */
[----:B------:R-:W-:-:S13]  /*0100*/  ISETP.GE.U32.AND.EX P0, PT, R0, R11, PT, P0 ;  /* 0x0000000b0000720c */ /* 0x000fda0003f06100 */
[----:B------:R-:W-:Y:S05]  /*0110*/  @P0 EXIT ;  /* 0x000000000000094d */ /* 0x000fea0003800000 */
[C---:B------:R-:W-:Y:S01]  /*0120*/  IADD3 R2, P0, PT, R10.reuse, -0x1, RZ ;  /* 0xffffffff0a027810 */ /* 0x040fe20007f1e0ff */
[----:B------:R-:W-:Y:S01]  /*0130*/  IMAD.WIDE.U32 R14, R3, R10, RZ ;  /* 0x0000000a030e7225 */ /* 0x000fe200078e00ff */
[----:B------:R-:W-:Y:S01]  /*0140*/  LOP3.LUT R0, R10, 0x7, RZ, 0xc0, !PT ;  /* 0x000000070a007812 */ /* 0x000fe200078ec0ff */
[----:B------:R-:W-:Y:S01]  /*0150*/  UMOV UR4, URZ ;  /* 0x000000ff00047c82 */ /* 0x000fe20008000000 */
[----:B------:R-:W-:Y:S01]  /*0160*/  ISETP.GE.U32.AND P1, PT, R2, 0x7, PT ;  /* 0x000000070200780c */ /* 0x000fe20003f26070 */
[----:B------:R-:W0:Y:S01]  /*0170*/  LDCU.64 UR6, c[0x0][0x358] ;  /* 0x00006b00ff0677ac */ /* 0x000e220008000a00 */
[----:B------:R-:W-:Y:S01]  /*0180*/  IADD3.X R2, PT, PT, R11, -0x1, RZ, P0, !PT ;  /* 0xffffffff0b027810 */ /* 0x000fe200007fe4ff */
[----:B------:R-:W-:Y:S01]  /*0190*/  IMAD.MOV.U32 R18, RZ, RZ, RZ ;  /* 0x000000ffff127224 */ /* 0x000fe200078e00ff */
[----:B------:R-:W-:Y:S01]  /*01a0*/  ISETP.NE.U32.AND P0, PT, R0, RZ, PT ;  /* 0x000000ff0000720c */ /* 0x000fe20003f05070 */
[----:B------:R-:W-:Y:S01]  /*01b0*/  IMAD R4, R3, R11, R15 ;  /* 0x0000000b03047224 */ /* 0x000fe200078e020f */
[----:B------:R-:W-:Y:S01]  /*01c0*/  ISETP.GE.U32.AND.EX P1, PT, R2, RZ, PT, P1 ;  /* 0x000000ff0200720c */ /* 0x000fe20003f26110 */
[----:B------:R-:W-:Y:S01]  /*01d0*/  IMAD.MOV.U32 R2, RZ, RZ, RZ ;  /* 0x000000ffff027224 */ /* 0x000fe200078e00ff */
[----:B------:R-:W-:-:S11]  /*01e0*/  ISETP.NE.AND.EX P0, PT, RZ, RZ, PT, P0 ;  /* 0x000000ffff00720c */ /* 0x000fd60003f05300 */
[----:B0-----:R-:W-:Y:S05]  /*01f0*/  @!P1 BRA `(.L_x_0) ;  /* 0x0000000400049947 */ /* 0x001fea0003800000 */
[----:B------:R-:W0:Y:S01]  /*0200*/  LDCU.128 UR8, c[0x0][0x380] ;  /* 0x00007000ff0877ac */ /* 0x000e220008000c00 */
[C---:B------:R-:W-:Y:S01]  /*0210*/  LOP3.LUT R2, R10.reuse, 0xfffffff8, RZ, 0xc0, !PT ;  /* 0xfffffff80a027812 */ /* 0x040fe200078ec0ff */
[C---:B------:R-:W-:Y:S01]  /*0220*/  IMAD.SHL.U32 R7, R10.reuse, 0x4, RZ ;  /* 0x000000040a077824 */ /* 0x040fe200078e00ff */
[C-C-:B------:R-:W-:Y:S01]  /*0230*/  SHF.L.U64.HI R6, R10.reuse, 0x5, R11.reuse ;  /* 0x000000050a067819 */ /* 0x140fe2000001020b */
[----:B------:R-:W1:Y:S01]  /*0240*/  LDCU UR4, c[0x0][0x39c] ;  /* 0x00007380ff0477ac */ /* 0x000e620008000800 */
[----:B------:R-:W-:Y:S01]  /*0250*/  SHF.L.U64.HI R8, R10, 0x2, R11 ;  /* 0x000000020a087819 */ /* 0x000fe2000001020b */
[----:B------:R-:W-:Y:S02]  /*0260*/  IMAD.MOV.U32 R18, RZ, RZ, RZ ;  /* 0x000000ffff127224 */ /* 0x000fe400078e00ff */
[----:B------:R-:W-:Y:S01]  /*0270*/  IMAD.MOV.U32 R9, RZ, RZ, R2 ;  /* 0x000000ffff097224 */ /* 0x000fe200078e0002 */
[----:B0-----:R-:W-:Y:S02]  /*0280*/  LEA R26, P1, R12, UR10, 0x2 ;  /* 0x0000000a0c1a7c11 */ /* 0x001fe4000f8210ff */
[----:B------:R-:W-:-:S02]  /*0290*/  LEA R25, P2, R14, UR8, 0x2 ;  /* 0x000000080e197c11 */ /* 0x000fc4000f8410ff */
[----:B------:R-:W-:Y:S01]  /*02a0*/  LEA.HI.X R3, R12, UR11, R13, 0x2, P1 ;  /* 0x0000000b0c037c11 */ /* 0x000fe200088f140d */
[----:B-1----:R-:W-:Y:S01]  /*02b0*/  IMAD.U32 R5, RZ, RZ, UR4 ;  /* 0x00000004ff057e24 */ /* 0x002fe2000f8e00ff */
[----:B------:R-:W-:Y:S02]  /*02c0*/  LEA.HI.X R22, R14, UR9, R4, 0x2, P2 ;  /* 0x000000090e167c11 */ /* 0x000fe400090f1404 */
[----:B------:R-:W-:-:S05]  /*02d0*/  IADD3 R25, P1, PT, R25, 0x10, RZ ;  /* 0x0000001019197810 */ /* 0x000fca0007f3e0ff */
[----:B------:R-:W-:-:S08]  /*02e0*/  IMAD.X R22, RZ, RZ, R22, P1 ;  /* 0x000000ffff167224 */ /* 0x000fd000008e0616 */
.L_x_1:
[----:B------:R-:W-:Y:S02]  /*02f0*/  IMAD.MOV.U32 R27, RZ, RZ, R3 ;  /* 0x000000ffff1b7224 */ /* 0x000fe400078e0003 */
[----:B------:R-:W-:Y:S02]  /*0300*/  IMAD.MOV.U32 R16, RZ, RZ, R25 ;  /* 0x000000ffff107224 */ /* 0x000fe400078e0019 */
[----:B------:R-:W-:Y:S01]  /*0310*/  IMAD.MOV.U32 R17, RZ, RZ, R22 ;  /* 0x000000ffff117224 */ /* 0x000fe200078e0016 */
[-C--:B------:R-:W-:Y:S01]  /*0320*/  IADD3 R24, P1, PT, R26, R7.reuse, RZ ;  /* 0x000000071a187210 */ /* 0x080fe20007f3e0ff */
[----:B------:R-:W2:Y:S04]  /*0330*/  LDG.E R27, desc[UR6][R26.64] ;  /* 0x000000061a1b7981 */ /* 0x000ea8000c1e1900 */
[----:B------:R-:W2:Y:S01]  /*0340*/  LDG.E R19, desc[UR6][R16.64+-0x10] ;  /* 0xfffff00610137981 */ /* 0x000ea2000c1e1900 */
[----:B------:R-:W-:Y:S01]  /*0350*/  IMAD.X R25, R3, 0x1, R8, P1 ;  /* 0x0000000103197824 */ /* 0x000fe200008e0608 */
[----:B------:R-:W-:-:S02]  /*0360*/  IADD3 R22, P1, PT, R24, R7, RZ ;  /* 0x0000000718167210 */ /* 0x000fc40007f3e0ff */
[----:B------:R-:W3:Y:S04]  /*0370*/  LDG.E R21, desc[UR6][R16.64+-0xc] ;  /* 0xfffff40610157981 */ /* 0x000ee8000c1e1900 */
[----:B------:R2:W3:Y:S01]  /*0380*/  LDG.E R20, desc[UR6][R24.64] ;  /* 0x0000000618147981 */ /* 0x0004e2000c1e1900 */
[----:B------:R-:W-:-:S03]  /*0390*/  IMAD.X R23, R25, 0x1, R8, P1 ;  /* 0x0000000119177824 */ /* 0x000fc600008e0608 */
[----:B------:R-:W4:Y:S04]  /*03a0*/  LDG.E R29, desc[UR6][R16.64+-0x8] ;  /* 0xfffff806101d7981 */ /* 0x000f28000c1e1900 */
[----:B------:R-:W4:Y:S01]  /*03b0*/  LDG.E R28, desc[UR6][R22.64] ;  /* 0x00000006161c7981 */ /* 0x000f22000c1e1900 */
[----:B--2---:R-:W-:Y:S01]  /*03c0*/  FFMA R24, R19, R27, R18 ;  /* 0x0000001b13187223 */ /* 0x004fe20000000012 */
[----:B------:R-:W-:Y:S02]  /*03d0*/  IADD3 R18, P1, PT, R22, R7, RZ ;  /* 0x0000000716127210 */ /* 0x000fe40007f3e0ff */
[----:B------:R-:W2:Y:S03]  /*03e0*/  LDG.E R22, desc[UR6][R16.64+-0x4] ;  /* 0xfffffc0610167981 */ /* 0x000ea6000c1e1900 */
[----:B------:R-:W-:-:S02]  /*03f0*/  IMAD.X R19, R23, 0x1, R8, P1 ;  /* 0x0000000117137824 */ /* 0x000fc400008e0608 */
[----:B---3--:R-:W-:Y:S01]  /*0400*/  FFMA R27, R21, R20, R24 ;  /* 0x00000014151b7223 */ /* 0x008fe20000000018 */
[-C--:B------:R-:W-:Y:S02]  /*0410*/  IADD3 R20, P1, PT, R18, R7.reuse, RZ ;  /* 0x0000000712147210 */ /* 0x080fe40007f3e0ff */
[----:B------:R-:W2:Y:S03]  /*0420*/  LDG.E R18, desc[UR6][R18.64] ;  /* 0x0000000612127981 */ /* 0x000ea6000c1e1900 */
[----:B------:R-:W-:Y:S02]  /*0430*/  IMAD.X R21, R19, 0x1, R8, P1 ;  /* 0x0000000113157824 */ /* 0x000fe400008e0608 */
[----:B----4-:R-:W-:Y:S02]  /*0440*/  FFMA R29, R29, R28, R27 ;  /* 0x0000001c1d1d7223 */ /* 0x010fe4000000001b */
[----:B------:R-:W3:Y:S04]  /*0450*/  LDG.E R28, desc[UR6][R16.64] ;  /* 0x00000006101c7981 */ /* 0x000ee8000c1e1900 */
[----:B------:R-:W3:Y:S01]  /*0460*/  LDG.E R27, desc[UR6][R20.64] ;  /* 0x00000006141b7981 */ /* 0x000ee2000c1e1900 */
[----:B------:R-:W-:-:S05]  /*0470*/  IADD3 R24, P1, PT, R20, R7, RZ ;  /* 0x0000000714187210 */ /* 0x000fca0007f3e0ff */
[--C-:B------:R-:W-:Y:S02]  /*0480*/  IMAD.X R25, R21, 0x1, R8.reuse, P1 ;  /* 0x0000000115197824 */ /* 0x100fe400008e0608 */
[----:B------:R-:W4:Y:S04]  /*0490*/  LDG.E R21, desc[UR6][R16.64+0x8] ;  /* 0x0000080610157981 */ /* 0x000f28000c1e1900 */
[----:B------:R-:W5:Y:S01]  /*04a0*/  LDG.E R20, desc[UR6][R16.64+0xc] ;  /* 0x00000c0610147981 */ /* 0x000f62000c1e1900 */
[----:B--2---:R-:W-:Y:S01]  /*04b0*/  FFMA R29, R22, R18, R29 ;  /* 0x00000012161d7223 */ /* 0x004fe2000000001d */
[-C--:B------:R-:W-:Y:S02]  /*04c0*/  IADD3 R22, P1, PT, R24, R7.reuse, RZ ;  /* 0x0000000718167210 */ /* 0x080fe40007f3e0ff */
[----:B------:R0:W2:Y:S03]  /*04d0*/  LDG.E R24, desc[UR6][R24.64] ;  /* 0x0000000618187981 */ /* 0x0000a6000c1e1900 */
[----:B------:R-:W-:Y:S01]  /*04e0*/  IMAD.X R23, R25, 0x1, R8, P1 ;  /* 0x0000000119177824 */ /* 0x000fe200008e0608 */
[----:B------:R-:W-:Y:S01]  /*04f0*/  IADD3 R18, P1, PT, R22, R7, RZ ;  /* 0x0000000716127210 */ /* 0x000fe20007f3e0ff */
[----:B---3--:R-:W-:-:S03]  /*0500*/  FFMA R27, R28, R27, R29 ;  /* 0x0000001b1c1b7223 */ /* 0x008fc6000000001d */
[----:B------:R-:W4:Y:S01]  /*0510*/  LDG.E R22, desc[UR6][R22.64] ;  /* 0x0000000616167981 */ /* 0x000f22000c1e1900 */
[----:B------:R-:W-:-:S03]  /*0520*/  IMAD.X R19, R23, 0x1, R8, P1 ;  /* 0x0000000117137824 */ /* 0x000fc600008e0608 */
[----:B------:R-:W2:Y:S04]  /*0530*/  LDG.E R28, desc[UR6][R16.64+0x4] ;  /* 0x00000406101c7981 */ /* 0x000ea8000c1e1900 */
[----:B------:R-:W5:Y:S01]  /*0540*/  LDG.E R18, desc[UR6][R18.64] ;  /* 0x0000000612127981 */ /* 0x000f62000c1e1900 */
[----:B------:R-:W-:-:S04]  /*0550*/  IADD3 R9, P1, PT, R9, -0x8, RZ ;  /* 0xfffffff809097810 */ /* 0x000fc80007f3e0ff */
[----:B------:R-:W-:Y:S02]  /*0560*/  IADD3.X R5, PT, PT, R5, -0x1, RZ, P1, !PT ;  /* 0xffffffff05057810 */ /* 0x000fe40000ffe4ff */
[----:B------:R-:W-:-:S04]  /*0570*/  ISETP.NE.U32.AND P1, PT, R9, RZ, PT ;  /* 0x000000ff0900720c */ /* 0x000fc80003f25070 */
[----:B------:R-:W-:Y:S02]  /*0580*/  ISETP.NE.AND.EX P1, PT, R5, RZ, PT, P1 ;  /* 0x000000ff0500720c */ /* 0x000fe40003f25310 */
[----:B------:R-:W-:Y:S02]  /*0590*/  LEA R26, P2, R10, R26, 0x5 ;  /* 0x0000001a0a1a7211 */ /* 0x000fe400078428ff */
[----:B0-----:R-:W-:-:S03]  /*05a0*/  IADD3 R25, P3, PT, R16, 0x20, RZ ;  /* 0x0000002010197810 */ /* 0x001fc60007f7e0ff */
[----:B------:R-:W-:Y:S02]  /*05b0*/  IMAD.X R3, R3, 0x1, R6, P2 ;  /* 0x0000000103037824 */ /* 0x000fe400010e0606 */
[----:B--2---:R-:W-:-:S04]  /*05c0*/  FFMA R24, R28, R24, R27 ;  /* 0x000000181c187223 */ /* 0x004fc8000000001b */
[----:B----4-:R-:W-:Y:S01]  /*05d0*/  FFMA R21, R21, R22, R24 ;  /* 0x0000001615157223 */ /* 0x010fe20000000018 */
[----:B------:R-:W-:-:S03]  /*05e0*/  IMAD.X R22, RZ, RZ, R17, P3 ;  /* 0x000000ffff167224 */ /* 0x000fc600018e0611 */
[----:B-----5:R-:W-:Y:S01]  /*05f0*/  FFMA R18, R20, R18, R21 ;  /* 0x0000001214127223 */ /* 0x020fe20000000015 */
[----:B------:R-:W-:Y:S06]  /*0600*/  @P1 BRA `(.L_x_1) ;  /* 0xfffffffc00381947 */ /* 0x000fec000383ffff */
.L_x_0:
[----:B------:R-:W-:Y:S05]  /*0610*/  @!P0 BRA `(.L_x_2) ;  /* 0x0000000400c08947 */ /* 0x000fea0003800000 */
[----:B------:R-:W-:Y:S02]  /*0620*/  ISETP.GE.U32.AND P1, PT, R0, 0x4, PT ;  /* 0x000000040000780c */ /* 0x000fe40003f26070 */
[----:B------:R-:W-:Y:S02]  /*0630*/  LOP3.LUT R3, R10, 0x3, RZ, 0xc0, !PT ;  /* 0x000000030a037812 */ /* 0x000fe400078ec0ff */
[----:B------:R-:W-:Y:S02]  /*0640*/  ISETP.GE.U32.AND.EX P1, PT, RZ, RZ, PT, P1 ;  /* 0x000000ffff00720c */ /* 0x000fe40003f26110 */
[----:B------:R-:W-:-:S04]  /*0650*/  ISETP.NE.U32.AND P0, PT, R3, RZ, PT ;  /* 0x000000ff0300720c */ /* 0x000fc80003f05070 */
[----:B------:R-:W-:-:S07]  /*0660*/  ISETP.NE.AND.EX P0, PT, RZ, RZ, PT, P0 ;  /* 0x000000ffff00720c */ /* 0x000fce0003f05300 */
[----:B------:R-:W-:Y:S06]  /*0670*/  @!P1 BRA `(.L_x_3) ;  /* 0x0000000000d09947 */ /* 0x000fec0003800000 */
[----:B------:R-:W0:Y:S01]  /*0680*/  LDCU.128 UR8, c[0x0][0x380] ;  /* 0x00007000ff0877ac */ /* 0x000e220008000c00 */
[----:B------:R-:W-:Y:S01]  /*0690*/  IMAD R0, R10, UR4, RZ ;  /* 0x000000040a007c24 */ /* 0x000fe2000f8e02ff */
[C---:B------:R-:W-:Y:S01]  /*06a0*/  IADD3 R16, P1, PT, R2.reuse, R14, RZ ;  /* 0x0000000e02107210 */ /* 0x040fe20007f3e0ff */
[----:B------:R-:W-:-:S03]  /*06b0*/  IMAD.WIDE.U32 R6, R2, R10, R12 ;  /* 0x0000000a02067225 */ /* 0x000fc600078e000c */
[----:B------:R-:W-:Y:S01]  /*06c0*/  IADD3.X R19, PT, PT, R4, UR4, RZ, P1, !PT ;  /* 0x0000000404137c10 */ /* 0x000fe20008ffe4ff */
[C---:B------:R-:W-:Y:S02]  /*06d0*/  IMAD R5, R2.reuse, R11, R0 ;  /* 0x0000000b02057224 */ /* 0x040fe400078e0200 */
[----:B------:R-:W-:Y:S02]  /*06e0*/  VIADD R17, R2, 0x1 ;  /* 0x0000000102117836 */ /* 0x000fe40000000000 */
[----:B------:R-:W-:Y:S02]  /*06f0*/  IMAD.IADD R5, R7, 0x1, R5 ;  /* 0x0000000107057824 */ /* 0x000fe400078e0205 */
[----:B------:R-:W-:-:S04]  /*0700*/  IMAD.WIDE.U32 R8, R17, R10, R12 ;  /* 0x0000000a11087225 */ /* 0x000fc800078e000c */
[C---:B------:R-:W-:Y:S01]  /*0710*/  IMAD R7, R17.reuse, R11, R9 ;  /* 0x0000000b11077224 */ /* 0x040fe200078e0209 */
[----:B0-----:R-:W-:Y:S02]  /*0720*/  LEA R20, P2, R6, UR10, 0x2 ;  /* 0x0000000a06147c11 */ /* 0x001fe4000f8410ff */
[----:B------:R-:W-:Y:S02]  /*0730*/  LEA R28, P1, R16, UR8, 0x2 ;  /* 0x00000008101c7c11 */ /* 0x000fe4000f8210ff */
[----:B------:R-:W-:Y:S01]  /*0740*/  LEA.HI.X R21, R6, UR11, R5, 0x2, P2 ;  /* 0x0000000b06157c11 */ /* 0x000fe200090f1405 */
[----:B------:R-:W-:Y:S01]  /*0750*/  VIADD R5, R2, 0x2 ;  /* 0x0000000202057836 */ /* 0x000fe20000000000 */
[----:B------:R-:W-:Y:S02]  /*0760*/  IADD3 R0, P2, PT, R17, R14, RZ ;  /* 0x0000000e11007210 */ /* 0x000fe40007f5e0ff */
[----:B------:R-:W-:Y:S01]  /*0770*/  LEA.HI.X R29, R16, UR9, R19, 0x2, P1 ;  /* 0x00000009101d7c11 */ /* 0x000fe200088f1413 */
[----:B------:R-:W-:Y:S01]  /*0780*/  IMAD.WIDE.U32 R22, R5, R10, R12 ;  /* 0x0000000a05167225 */ /* 0x000fe200078e000c */
[----:B------:R-:W-:Y:S01]  /*0790*/  LEA R16, P1, R0, UR8, 0x2 ;  /* 0x0000000800107c11 */ /* 0x000fe2000f8210ff */
[----:B------:R-:W2:Y:S01]  /*07a0*/  LDG.E R20, desc[UR6][R20.64] ;  /* 0x0000000614147981 */ /* 0x000ea2000c1e1900 */
[----:B------:R-:W-:Y:S01]  /*07b0*/  LEA R6, P3, R8, UR10, 0x2 ;  /* 0x0000000a08067c11 */ /* 0x000fe2000f8610ff */
[----:B------:R-:W-:-:S02]  /*07c0*/  IMAD.X R17, RZ, RZ, R4, P2 ;  /* 0x000000ffff117224 */ /* 0x000fc400010e0604 */
[CC--:B------:R-:W-:Y:S01]  /*07d0*/  IMAD R9, R5.reuse, R11.reuse, R23 ;  /* 0x0000000b05097224 */ /* 0x0c0fe200078e0217 */
[----:B------:R-:W-:Y:S01]  /*07e0*/  LEA.HI.X R7, R8, UR11, R7, 0x2, P3 ;  /* 0x0000000b08077c11 */ /* 0x000fe200098f1407 */
[----:B------:R-:W2:Y:S01]  /*07f0*/  LDG.E R29, desc[UR6][R28.64] ;  /* 0x000000061c1d7981 */ /* 0x000ea2000c1e1900 */
[----:B------:R-:W-:Y:S02]  /*0800*/  LEA.HI.X R17, R0, UR9, R17, 0x2, P1 ;  /* 0x0000000900117c11 */ /* 0x000fe400088f1411 */
[----:B------:R-:W-:Y:S01]  /*0810*/  IADD3 R0, P1, PT, R5, R14, RZ ;  /* 0x0000000e05007210 */ /* 0x000fe20007f3e0ff */
[----:B------:R-:W-:Y:S01]  /*0820*/  VIADD R5, R2, 0x3 ;  /* 0x0000000302057836 */ /* 0x000fe20000000000 */
[C---:B------:R-:W-:Y:S01]  /*0830*/  LEA R8, P2, R22.reuse, UR10, 0x2 ;  /* 0x0000000a16087c11 */ /* 0x040fe2000f8410ff */
[----:B------:R-:W3:Y:S02]  /*0840*/  LDG.E R16, desc[UR6][R16.64] ;  /* 0x0000000610107981 */ /* 0x000ee4000c1e1900 */
[----:B------:R-:W-:Y:S01]  /*0850*/  IMAD.X R19, RZ, RZ, R4, P1 ;  /* 0x000000ffff137224 */ /* 0x000fe200008e0604 */
[----:B------:R-:W-:Y:S01]  /*0860*/  LEA.HI.X R9, R22, UR11, R9, 0x2, P2 ;  /* 0x0000000b16097c11 */ /* 0x000fe200090f1409 */
[C---:B------:R-:W-:Y:S01]  /*0870*/  IMAD.WIDE.U32 R26, R5.reuse, R10, R12 ;  /* 0x0000000a051a7225 */ /* 0x040fe200078e000c */
[C---:B------:R-:W-:Y:S01]  /*0880*/  LEA R22, P1, R0.reuse, UR8, 0x2 ;  /* 0x0000000800167c11 */ /* 0x040fe2000f8210ff */
[----:B------:R-:W3:Y:S03]  /*0890*/  LDG.E R6, desc[UR6][R6.64] ;  /* 0x0000000606067981 */ /* 0x000ee6000c1e1900 */
[----:B------:R-:W-:Y:S01]  /*08a0*/  LEA.HI.X R23, R0, UR9, R19, 0x2, P1 ;  /* 0x0000000900177c11 */ /* 0x000fe200088f1413 */
[C---:B------:R-:W-:Y:S01]  /*08b0*/  IMAD R19, R5.reuse, R11, R27 ;  /* 0x0000000b05137224 */ /* 0x040fe200078e021b */
[C---:B------:R-:W-:Y:S01]  /*08c0*/  LEA R24, P1, R26.reuse, UR10, 0x2 ;  /* 0x0000000a1a187c11 */ /* 0x040fe2000f8210ff */
[----:B------:R-:W4:Y:S03]  /*08d0*/  LDG.E R8, desc[UR6][R8.64] ;  /* 0x0000000608087981 */ /* 0x000f26000c1e1900 */
[----:B------:R-:W-:Y:S01]  /*08e0*/  LEA.HI.X R25, R26, UR11, R19, 0x2, P1 ;  /* 0x0000000b1a197c11 */ /* 0x000fe200088f1413 */
[----:B------:R-:W4:Y:S01]  /*08f0*/  LDG.E R22, desc[UR6][R22.64] ;  /* 0x0000000616167981 */ /* 0x000f22000c1e1900 */
[----:B------:R-:W-:-:S03]  /*0900*/  IADD3 R5, P1, PT, R5, R14, RZ ;  /* 0x0000000e05057210 */ /* 0x000fc60007f3e0ff */
[----:B------:R-:W5:Y:S01]  /*0910*/  LDG.E R24, desc[UR6][R24.64] ;  /* 0x0000000618187981 */ /* 0x000f62000c1e1900 */
[----:B------:R-:W-:Y:S01]  /*0920*/  LEA R26, P2, R5, UR8, 0x2 ;  /* 0x00000008051a7c11 */ /* 0x000fe2000f8410ff */
[----:B------:R-:W-:-:S05]  /*0930*/  IMAD.X R0, RZ, RZ, R4, P1 ;  /* 0x000000ffff007224 */ /* 0x000fca00008e0604 */
[----:B------:R-:W-:-:S05]  /*0940*/  LEA.HI.X R27, R5, UR9, R0, 0x2, P2 ;  /* 0x00000009051b7c11 */ /* 0x000fca00090f1400 */
[----:B------:R-:W5:Y:S01]  /*0950*/  LDG.E R26, desc[UR6][R26.64] ;  /* 0x000000061a1a7981 */ /* 0x000f62000c1e1900 */
[----:B------:R-:W-:Y:S01]  /*0960*/  VIADD R2, R2, 0x4 ;  /* 0x0000000402027836 */ /* 0x000fe20000000000 */
[----:B------:R-:W-:Y:S01]  /*0970*/  UMOV UR4, URZ ;  /* 0x000000ff00047c82 */ /* 0x000fe20008000000 */
[----:B--2---:R-:W-:-:S04]  /*0980*/  FFMA R29, R29, R20, R18 ;  /* 0x000000141d1d7223 */ /* 0x004fc80000000012 */
[----:B---3--:R-:W-:-:S04]  /*0990*/  FFMA R29, R16, R6, R29 ;  /* 0x00000006101d7223 */ /* 0x008fc8000000001d */
[----:B----4-:R-:W-:-:S04]  /*09a0*/  FFMA R29, R22, R8, R29 ;  /* 0x00000008161d7223 */ /* 0x010fc8000000001d */
[----:B-----5:R-:W-:-:S07]  /*09b0*/  FFMA R18, R26, R24, R29 ;  /* 0x000000181a127223 */ /* 0x020fce000000001d */
.L_x_3:
[----:B------:R-:W-:Y:S05]  /*09c0*/  @!P0 BRA `(.L_x_2) ;  /* 0x0000000000d48947 */ /* 0x000fea0003800000 */
[----:B------:R-:W-:Y:S02]  /*09d0*/  ISETP.NE.U32.AND P1, PT, R3, 0x1, PT ;  /* 0x000000010300780c */ /* 0x000fe40003f25070 */
[----:B------:R-:W-:Y:S02]  /*09e0*/  LOP3.LUT R0, R10, 0x1, RZ, 0xc0, !PT ;  /* 0x000000010a007812 */ /* 0x000fe400078ec0ff */
[----:B------:R-:W-:Y:S02]  /*09f0*/  ISETP.NE.AND.EX P1, PT, RZ, RZ, PT, P1 ;  /* 0x000000ffff00720c */ /* 0x000fe40003f25310 */
[----:B------:R-:W-:-:S04]  /*0a00*/  ISETP.NE.U32.AND P0, PT, R0, 0x1, PT ;  /* 0x000000010000780c */ /* 0x000fc80003f05070 */
[----:B------:R-:W-:-:S07]  /*0a10*/  ISETP.NE.U32.AND.EX P0, PT, RZ, RZ, PT, P0 ;  /* 0x000000ffff00720c */ /* 0x000fce0003f05100 */
[----:B------:R-:W-:Y:S06]  /*0a20*/  @!P1 BRA `(.L_x_4) ;  /* 0x0000000000789947 */ /* 0x000fec0003800000 */
[----:B------:R-:W0:Y:S01]  /*0a30*/  LDCU.128 UR8, c[0x0][0x380] ;  /* 0x00007000ff0877ac */ /* 0x000e220008000c00 */
[----:B------:R-:W-:Y:S01]  /*0a40*/  IMAD R0, R10, UR4, RZ ;  /* 0x000000040a007c24 */ /* 0x000fe2000f8e02ff */
[----:B------:R-:W-:Y:S01]  /*0a50*/  IADD3 R3, P1, PT, R2, R14, RZ ;  /* 0x0000000e02037210 */ /* 0x000fe20007f3e0ff */
[----:B------:R-:W-:Y:S02]  /*0a60*/  IMAD.MOV.U32 R16, RZ, RZ, R12 ;  /* 0x000000ffff107224 */ /* 0x000fe400078e000c */
[----:B------:R-:W-:Y:S01]  /*0a70*/  IMAD.MOV.U32 R17, RZ, RZ, R13 ;  /* 0x000000ffff117224 */ /* 0x000fe200078e000d */
[----:B------:R-:W-:Y:S01]  /*0a80*/  IADD3.X R20, PT, PT, R4, UR4, RZ, P1, !PT ;  /* 0x0000000404147c10 */ /* 0x000fe20008ffe4ff */
[C---:B------:R-:W-:Y:S02]  /*0a90*/  VIADD R19, R2.reuse, 0x1 ;  /* 0x0000000102137836 */ /* 0x040fe40000000000 */
[C---:B------:R-:W-:Y:S02]  /*0aa0*/  IMAD R5, R2.reuse, R11, R0 ;  /* 0x0000000b02057224 */ /* 0x040fe400078e0200 */
[----:B------:R-:W-:Y:S01]  /*0ab0*/  IMAD.WIDE.U32 R8, R2, R10, R16 ;  /* 0x0000000a02087225 */ /* 0x000fe200078e0010 */
[----:B------:R-:W-:-:S03]  /*0ac0*/  IADD3 R0, P1, PT, R19, R14, RZ ;  /* 0x0000000e13007210 */ /* 0x000fc60007f3e0ff */
[----:B------:R-:W-:Y:S01]  /*0ad0*/  IMAD.WIDE.U32 R16, R19, R10, R16 ;  /* 0x0000000a13107225 */ /* 0x000fe200078e0010 */
[----:B0-----:R-:W-:-:S03]  /*0ae0*/  LEA R6, P2, R3, UR8, 0x2 ;  /* 0x0000000803067c11 */ /* 0x001fc6000f8410ff */
[----:B------:R-:W-:Y:S01]  /*0af0*/  IMAD.IADD R5, R9, 0x1, R5 ;  /* 0x0000000109057824 */ /* 0x000fe200078e0205 */
[----:B------:R-:W-:Y:S01]  /*0b00*/  LEA R24, P4, R16, UR10, 0x2 ;  /* 0x0000000a10187c11 */ /* 0x000fe2000f8810ff */
[----:B------:R-:W-:Y:S01]  /*0b10*/  IMAD R19, R19, R11, R17 ;  /* 0x0000000b13137224 */ /* 0x000fe200078e0211 */
[----:B------:R-:W-:Y:S01]  /*0b20*/  LEA.HI.X R7, R3, UR9, R20, 0x2, P2 ;  /* 0x0000000903077c11 */ /* 0x000fe200090f1414 */
[----:B------:R-:W-:Y:S01]  /*0b30*/  IMAD.X R3, RZ, RZ, R4, P1 ;  /* 0x000000ffff037224 */ /* 0x000fe200008e0604 */
[----:B------:R-:W-:Y:S02]  /*0b40*/  LEA R22, P2, R8, UR10, 0x2 ;  /* 0x0000000a08167c11 */ /* 0x000fe4000f8410ff */
[----:B------:R-:W-:Y:S02]  /*0b50*/  LEA R20, P3, R0, UR8, 0x2 ;  /* 0x0000000800147c11 */ /* 0x000fe4000f8610ff */
[----:B------:R-:W-:Y:S01]  /*0b60*/  LEA.HI.X R23, R8, UR11, R5, 0x2, P2 ;  /* 0x0000000b08177c11 */ /* 0x000fe200090f1405 */
[----:B------:R-:W2:Y:S01]  /*0b70*/  LDG.E R7, desc[UR6][R6.64] ;  /* 0x0000000606077981 */ /* 0x000ea2000c1e1900 */
[----:B------:R-:W-:-:S02]  /*0b80*/  LEA.HI.X R21, R0, UR9, R3, 0x2, P3 ;  /* 0x0000000900157c11 */ /* 0x000fc400098f1403 */
[----:B------:R-:W-:Y:S01]  /*0b90*/  LEA.HI.X R25, R16, UR11, R19, 0x2, P4 ;  /* 0x0000000b10197c11 */ /* 0x000fe2000a0f1413 */
[----:B------:R-:W2:Y:S04]  /*0ba0*/  LDG.E R22, desc[UR6][R22.64] ;  /* 0x0000000616167981 */ /* 0x000ea8000c1e1900 */
[----:B------:R-:W3:Y:S04]  /*0bb0*/  LDG.E R21, desc[UR6][R20.64] ;  /* 0x0000000614157981 */ /* 0x000ee8000c1e1900 */
[----:B------:R-:W3:Y:S01]  /*0bc0*/  LDG.E R24, desc[UR6][R24.64] ;  /* 0x0000000618187981 */ /* 0x000ee2000c1e1900 */
[----:B------:R-:W-:Y:S01]  /*0bd0*/  VIADD R2, R2, 0x2 ;  /* 0x0000000202027836 */ /* 0x000fe20000000000 */
[----:B------:R-:W-:Y:S01]  /*0be0*/  UMOV UR4, URZ ;  /* 0x000000ff00047c82 */ /* 0x000fe20008000000 */
[----:B--2---:R-:W-:-:S04]  /*0bf0*/  FFMA R18, R7, R22, R18 ;  /* 0x0000001607127223 */ /* 0x004fc80000000012 */
[----:B---3--:R-:W-:-:S07]  /*0c00*/  FFMA R18, R21, R24, R18 ;  /* 0x0000001815127223 */ /* 0x008fce0000000012 */
.L_x_4:
[----:B------:R-:W-:Y:S05]  /*0c10*/  @P0 BRA `(.L_x_2) ;  /* 0x0000000000400947 */ /* 0x000fea0003800000 */
[----:B------:R-:W0:Y:S01]  /*0c20*/  LDCU.128 UR8, c[0x0][0x380] ;  /* 0x00007000ff0877ac */ /* 0x000e220008000c00 */
[----:B------:R-:W-:Y:S01]  /*0c30*/  IMAD R3, R10, UR4, RZ ;  /* 0x000000040a037c24 */ /* 0x000fe2000f8e02ff */
[C---:B------:R-:W-:Y:S01]  /*0c40*/  IADD3 R0, P0, PT, R2.reuse, R14, RZ ;  /* 0x0000000e02007210 */ /* 0x040fe20007f1e0ff */
[----:B------:R-:W-:Y:S02]  /*0c50*/  IMAD.MOV.U32 R6, RZ, RZ, R12 ;  /* 0x000000ffff067224 */ /* 0x000fe400078e000c */
[----:B------:R-:W-:Y:S02]  /*0c60*/  IMAD.MOV.U32 R7, RZ, RZ, R13 ;  /* 0x000000ffff077224 */ /* 0x000fe400078e000d */
[----:B------:R-:W-:Y:S01]  /*0c70*/  IMAD R5, R2, R11, R3 ;  /* 0x0000000b02057224 */ /* 0x000fe200078e0203 */
[----:B------:R-:W-:Y:S01]  /*0c80*/  IADD3.X R3, PT, PT, R4, UR4, RZ, P0, !PT ;  /* 0x0000000404037c10 */ /* 0x000fe200087fe4ff */
[----:B------:R-:W-:-:S04]  /*0c90*/  IMAD.WIDE.U32 R6, R2, R10, R6 ;  /* 0x0000000a02067225 */ /* 0x000fc800078e0006 */
[----:B------:R-:W-:Y:S01]  /*0ca0*/  IMAD.IADD R5, R7, 0x1, R5 ;  /* 0x0000000107057824 */ /* 0x000fe200078e0205 */
[----:B0-----:R-:W-:Y:S02]  /*0cb0*/  LEA R2, P1, R0, UR8, 0x2 ;  /* 0x0000000800027c11 */ /* 0x001fe4000f8210ff */
[----:B------:R-:W-:Y:S02]  /*0cc0*/  LEA R8, P0, R6, UR10, 0x2 ;  /* 0x0000000a06087c11 */ /* 0x000fe4000f8010ff */
[----:B------:R-:W-:Y:S02]  /*0cd0*/  LEA.HI.X R3, R0, UR9, R3, 0x2, P1 ;  /* 0x0000000900037c11 */ /* 0x000fe400088f1403 */
[----:B------:R-:W-:-:S04]  /*0ce0*/  LEA.HI.X R9, R6, UR11, R5, 0x2, P0 ;  /* 0x0000000b06097c11 */ /* 0x000fc800080f1405 */
[----:B------:R-:W2:Y:S04]  /*0cf0*/  LDG.E R3, desc[UR6][R2.64] ;  /* 0x0000000602037981 */ /* 0x000ea8000c1e1900 */
[----:B------:R-:W2:Y:S02]  /*0d00*/  LDG.E R8, desc[UR6][R8.64] ;  /* 0x0000000608087981 */ /* 0x000ea4000c1e1900 */
[----:B--2---:R-:W-:-:S07]  /*0d10*/  FFMA R18, R3, R8, R18 ;  /* 0x0000000803127223 */ /* 0x004fce0000000012 */
.L_x_2:
[----:B------:R-:W0:Y:S01]  /*0d20*/  LDCU.64 UR4, c[0x0][0x390] ;  /* 0x00007200ff0477ac */ /* 0x000e220008000a00 */
[----:B------:R-:W-:-:S05]  /*0d30*/  IADD3 R14, P0, PT, R12, R14, RZ ;  /* 0x0000000e0c0e7210 */ /* 0x000fca0007f1e0ff */
[----:B------:R-:W-:Y:S01]  /*0d40*/  IMAD.X R13, R13, 0x1, R4, P0 ;  /* 0x000000010d0d7824 */ /* 0x000fe200000e0604 */
[----:B0-----:R-:W-:-:S04]  /*0d50*/  LEA R2, P0, R14, UR4, 0x2 ;  /* 0x000000040e027c11 */ /* 0x001fc8000f8010ff */
[----:B------:R-:W-:-:S05]  /*0d60*/  LEA.HI.X R3, R14, UR5, R13, 0x2, P0 ;  /* 0x000000050e037c11 */ /* 0x000fca00080f140d */
[----:B------:R-:W-:Y:S01]  /*0d70*/  STG.E desc[UR6][R2.64], R18 ;  /* 0x0000001202007986 */ /* 0x000fe2000c101906 */
[----:B------:R-:W-:Y:S05]  /*0d80*/  EXIT ;  /* 0x000000000000794d */ /* 0x000fea0003800000 */
.L_x_5:
[----:B------:R-:W-:-:S00]  /*0d90*/  BRA `(.L_x_5) ;  /* 0xfffffffc00fc7947 */ /* 0x000fc0000383ffff */
[----:B------:R-:W-:-:S00]  /*0da0*/  NOP ;  /* 0x0000000000007918 */ /* 0x000fc00000000000 */
        /* <DEDUP_REMOVED lines=13> */
.L_x_6:


//--------------------- .nv.shared.reserved.0     --------------------------
	.section	.nv.shared.reserved.0,"aw",@nobits
	.weak		__nv_reservedSMEM_offset_0_alias
	.size		__nv_reservedSMEM_offset_0_alias, 0, 64
	.other		__nv_reservedSMEM_offset_0_alias,@"STO_CUDA_RESERVED_SHARED STV_DEFAULT"
__nv_reservedSMEM_offset_0_alias:
	.zero		0
	.zero		64


//--------------------- .nv.constant0._Z23matmul_symmetric_kernelPKfS0_Pfm --------------------------
	.section	.nv.constant0._Z23matmul_symmetric_kernelPKfS0_Pfm,"a",@progbits
	.sectionflags	@""
	.align	4
.nv.constant0._Z23matmul_symmetric_kernelPKfS0_Pfm:
	.zero		928


//--------------------- SYMBOLS --------------------------

	.type		.nv.reservedSmem.offset0,@object
	.size		.nv.reservedSmem.offset0,0x4
